//
// Generated by NVIDIA NVVM Compiler
//
// Compiler Build ID: CL-36424714
// Cuda compilation tools, release 13.0, V13.0.88
// Based on NVVM 20.0.0
//

.version 9.0
.target sm_100
.address_size 64

	// .globl	_Z9countOnesPii
.extern .shared .align 16 .b8 shared[];

.visible .entry _Z9countOnesPii(
	.param .u64 .ptr .align 1 _Z9countOnesPii_param_0,
	.param .u32 _Z9countOnesPii_param_1
)
{
	.reg .pred 	%p<6>;
	.reg .b32 	%r<20>;
	.reg .b64 	%rd<5>;

	ld.param.u64 	%rd1, [_Z9countOnesPii_param_0];
	ld.param.u32 	%r8, [_Z9countOnesPii_param_1];
	mov.u32 	%r1, %tid.x;
	mov.u32 	%r2, %ctaid.x;
	mov.u32 	%r19, %ntid.x;
	mad.lo.s32 	%r4, %r2, %r19, %r1;
	setp.ge.s32 	%p1, %r4, %r8;
	shl.b32 	%r9, %r1, 2;
	mov.u32 	%r10, shared;
	add.s32 	%r5, %r10, %r9;
	@%p1 bra 	$L__BB0_2;
	popc.b32 	%r12, %r4;
	st.shared.u32 	[%r5], %r12;
	bra.uni 	$L__BB0_3;
$L__BB0_2:
	mov.b32 	%r11, 0;
	st.shared.u32 	[%r5], %r11;
$L__BB0_3:
	bar.sync 	0;
	setp.lt.u32 	%p2, %r19, 2;
	@%p2 bra 	$L__BB0_7;
$L__BB0_4:
	shr.u32 	%r7, %r19, 1;
	setp.ge.u32 	%p3, %r1, %r7;
	@%p3 bra 	$L__BB0_6;
	shl.b32 	%r13, %r7, 2;
	add.s32 	%r14, %r5, %r13;
	ld.shared.u32 	%r15, [%r14];
	ld.shared.u32 	%r16, [%r5];
	add.s32 	%r17, %r16, %r15;
	st.shared.u32 	[%r5], %r17;
$L__BB0_6:
	bar.sync 	0;
	setp.gt.u32 	%p4, %r19, 3;
	mov.u32 	%r19, %r7;
	@%p4 bra 	$L__BB0_4;
$L__BB0_7:
	setp.ne.s32 	%p5, %r1, 0;
	@%p5 bra 	$L__BB0_9;
	ld.shared.u32 	%r18, [shared];
	cvta.to.global.u64 	%rd2, %rd1;
	mul.wide.u32 	%rd3, %r2, 4;
	add.s64 	%rd4, %rd2, %rd3;
	st.global.u32 	[%rd4], %r18;
$L__BB0_9:
	ret;

}


// ===== COMPILED SASS (sm_100) =====

	.target	sm_100

	.elftype	@"ET_EXEC"


//--------------------- .note.nv.tkinfo           --------------------------
	.section	.note.nv.tkinfo,"",@"SHT_NOTE"
	.sectionflags	@"SHF_NOTE_NV_TKINFO"
	.tkinfo
        /*0018*/ 	.word	0x00000002
        /*0030*/ 	.string	""
        /*0030*/ 	.string	"ptxas"
        /*0030*/ 	.string	"Cuda compilation tools, release 13.0, V13.0.88"
        /*0030*/ 	.string	"Build cuda_13.0.r13.0/compiler.36424714_0"
        /*0030*/ 	.string	"-arch sm_100 -m 64 "



//--------------------- .note.nv.cuinfo           --------------------------
	.section	.note.nv.cuinfo,"",@"SHT_NOTE"
	.sectionflags	@"SHF_NOTE_NV_CUINFO"
        /*0018*/ 	.short	0x0002
        /*001a*/ 	.short	0x0064
        /*001c*/ 	.short	0x0082
	.zero		2


//--------------------- .nv.info                  --------------------------
	.section	.nv.info,"",@"SHT_CUDA_INFO"
	.align	4


	//----- nvinfo : EIATTR_REGCOUNT
	.align		4
        /*0000*/ 	.byte	0x04, 0x2f
        /*0002*/ 	.short	(.L_1 - .L_0)
	.align		4
.L_0:
        /*0004*/ 	.word	index@(_Z9countOnesPii)
        /*0008*/ 	.word	0x0000000c


	//----- nvinfo : EIATTR_FRAME_SIZE
	.align		4
.L_1:
        /*000c*/ 	.byte	0x04, 0x11
        /*000e*/ 	.short	(.L_3 - .L_2)
	.align		4
.L_2:
        /*0010*/ 	.word	index@(_Z9countOnesPii)
        /*0014*/ 	.word	0x00000000


	//----- nvinfo : EIATTR_MIN_STACK_SIZE
	.align		4
.L_3:
        /*0018*/ 	.byte	0x04, 0x12
        /*001a*/ 	.short	(.L_5 - .L_4)
	.align		4
.L_4:
        /*001c*/ 	.word	index@(_Z9countOnesPii)
        /*0020*/ 	.word	0x00000000
.L_5:


//--------------------- .nv.compat                --------------------------
	.section	.nv.compat,"",@"SHT_CUDA_COMPAT_INFO"
	.align	4
        /*0000*/ 	.byte	0x02, 0x09, 0x00, 0x00, 0x02, 0x02, 0x01, 0x00, 0x02, 0x05, 0x05, 0x00, 0x03, 0x07, 0x01, 0x01
        /*0010*/ 	.byte	0x02, 0x03, 0x00, 0x00, 0x02, 0x06, 0x01, 0x00, 0x04, 0x0b, 0x08, 0x00, 0x09, 0x00, 0x00, 0x00
        /*0020*/ 	.byte	0x00, 0x00, 0x00, 0x00


//--------------------- .nv.info._Z9countOnesPii  --------------------------
	.section	.nv.info._Z9countOnesPii,"",@"SHT_CUDA_INFO"
	.sectionflags	@""
	.align	4


	//----- nvinfo : EIATTR_CUDA_API_VERSION
	.align		4
        /*0000*/ 	.byte	0x04, 0x37
        /*0002*/ 	.short	(.L_7 - .L_6)
.L_6:
        /*0004*/ 	.word	0x00000082


	//----- nvinfo : EIATTR_KPARAM_INFO
	.align		4
.L_7:
        /*0008*/ 	.byte	0x04, 0x17
        /*000a*/ 	.short	(.L_9 - .L_8)
.L_8:
        /*000c*/ 	.word	0x00000000
        /*0010*/ 	.short	0x0001
        /*0012*/ 	.short	0x0008
        /*0014*/ 	.byte	0x00, 0xf0, 0x11, 0x00


	//----- nvinfo : EIATTR_KPARAM_INFO
	.align		4
.L_9:
        /*0018*/ 	.byte	0x04, 0x17
        /*001a*/ 	.short	(.L_11 - .L_10)
.L_10:
        /*001c*/ 	.word	0x00000000
        /*0020*/ 	.short	0x0000
        /*0022*/ 	.short	0x0000
        /*0024*/ 	.byte	0x00, 0xf5, 0x21, 0x00


	//----- nvinfo : EIATTR_SPARSE_MMA_MASK
	.align		4
.L_11:
        /*0028*/ 	.byte	0x03, 0x50
        /*002a*/ 	.short	0x0000


	//----- nvinfo : EIATTR_MAXREG_COUNT
	.align		4
        /*002c*/ 	.byte	0x03, 0x1b
        /*002e*/ 	.short	0x00ff


	//----- nvinfo : EIATTR_NUM_BARRIERS
	.align		4
        /*0030*/ 	.byte	0x02, 0x4c
        /*0032*/ 	.byte	0x01
	.zero		1


	//----- nvinfo : EIATTR_MERCURY_ISA_VERSION
	.align		4
        /*0034*/ 	.byte	0x03, 0x5f
        /*0036*/ 	.short	0x0101


	//----- nvinfo : EIATTR_VRC_CTA_INIT_COUNT
	.align		4
        /*0038*/ 	.byte	0x02, 0x4a
	.zero		1
	.zero		1


	//----- nvinfo : EIATTR_EXIT_INSTR_OFFSETS
	.align		4
        /*003c*/ 	.byte	0x04, 0x1c
        /*003e*/ 	.short	(.L_13 - .L_12)


	//   ....[0]....
.L_12:
        /*0040*/ 	.word	0x000001e0


	//   ....[1]....
        /*0044*/ 	.word	0x00000270


	//----- nvinfo : EIATTR_CBANK_PARAM_SIZE
	.align		4
.L_13:
        /*0048*/ 	.byte	0x03, 0x19
        /*004a*/ 	.short	0x000c


	//----- nvinfo : EIATTR_PARAM_CBANK
	.align		4
        /*004c*/ 	.byte	0x04, 0x0a
        /*004e*/ 	.short	(.L_15 - .L_14)
	.align		4
.L_14:
        /*0050*/ 	.word	index@(.nv.constant0._Z9countOnesPii)
        /*0054*/ 	.short	0x0380
        /*0056*/ 	.short	0x000c


	//----- nvinfo : EIATTR_SW_WAR
	.align		4
.L_15:
        /*0058*/ 	.byte	0x04, 0x36
        /*005a*/ 	.short	(.L_17 - .L_16)
.L_16:
        /*005c*/ 	.word	0x00000008
.L_17:


//--------------------- .nv.callgraph             --------------------------
	.section	.nv.callgraph,"",@"SHT_CUDA_CALLGRAPH"
	.align	4
	.sectionentsize	8
	.align		4
        /*0000*/ 	.word	0x00000000
	.align		4
        /*0004*/ 	.word	0xffffffff
	.align		4
        /*0008*/ 	.word	0x00000000
	.align		4
        /*000c*/ 	.word	0xfffffffe
	.align		4
        /*0010*/ 	.word	0x00000000
	.align		4
        /*0014*/ 	.word	0xfffffffd
	.align		4
        /*0018*/ 	.word	0x00000000
	.align		4
        /*001c*/ 	.word	0xfffffffc


//--------------------- .text._Z9countOnesPii     --------------------------
	.section	.text._Z9countOnesPii,"ax",@progbits
	.align	128
        .global         _Z9countOnesPii
        .type           _Z9countOnesPii,@function
        .size           _Z9countOnesPii,(.L_x_3 - _Z9countOnesPii)
        .other          _Z9countOnesPii,@"STO_CUDA_ENTRY STV_DEFAULT"
_Z9countOnesPii:
.text._Z9countOnesPii:
[----:B------:R-:W-:Y:S01]  /*0000*/  LDC R1, c[0x0][0x37c] ;  /* 0x0000df00ff017b82 */ /* 0x000fe20000000800 */
[----:B------:R-:W0:Y:S01]  /*0010*/  S2R R4, SR_TID.X ;  /* 0x0000000000047919 */ /* 0x000e220000002100 */
[----:B------:R-:W1:Y:S06]  /*0020*/  LDCU UR6, c[0x0][0x360] ;  /* 0x00006c00ff0677ac */ /* 0x000e6c0008000800 */
[----:B------:R-:W2:Y:S01]  /*0030*/  S2UR UR5, SR_CgaCtaId ;  /* 0x00000000000579c3 */ /* 0x000ea20000008800 */
[----:B------:R-:W3:Y:S01]  /*0040*/  S2R R7, SR_CTAID.X ;  /* 0x0000000000077919 */ /* 0x000ee20000002500 */
[----:B------:R-:W4:Y:S01]  /*0050*/  LDCU UR4, c[0x0][0x388] ;  /* 0x00007100ff0477ac */ /* 0x000f220008000800 */
[----:B-1----:R-:W-:-:S05]  /*0060*/  IMAD.U32 R3, RZ, RZ, UR6 ;  /* 0x00000006ff037e24 */ /* 0x002fca000f8e00ff */
[----:B------:R-:W-:Y:S02]  /*0070*/  ISETP.GE.U32.AND P2, PT, R3, 0x2, PT ;  /* 0x000000020300780c */ /* 0x000fe40003f46070 */
[----:B0-----:R-:W-:Y:S01]  /*0080*/  ISETP.NE.AND P0, PT, R4, RZ, PT ;  /* 0x000000ff0400720c */ /* 0x001fe20003f05270 */
[----:B---3--:R-:W-:-:S05]  /*0090*/  IMAD R0, R7, UR6, R4 ;  /* 0x0000000607007c24 */ /* 0x008fca000f8e0204 */
[----:B----4-:R-:W-:Y:S01]  /*00a0*/  ISETP.GE.AND P1, PT, R0, UR4, PT ;  /* 0x0000000400007c0c */ /* 0x010fe2000bf26270 */
[----:B------:R-:W-:Y:S02]  /*00b0*/  UMOV UR4, 0x400 ;  /* 0x0000040000047882 */ /* 0x000fe40000000000 */
[----:B--2---:R-:W-:-:S06]  /*00c0*/  ULEA UR4, UR5, UR4, 0x18 ;  /* 0x0000000405047291 */ /* 0x004fcc000f8ec0ff */
[----:B------:R-:W-:-:S04]  /*00d0*/  LEA R2, R4, UR4, 0x2 ;  /* 0x0000000404027c11 */ /* 0x000fc8000f8e10ff */
[----:B------:R-:W0:Y:S02]  /*00e0*/  @!P1 POPC R5, R0 ;  /* 0x0000000000059309 */ /* 0x000e240000000000 */
[----:B0-----:R0:W-:Y:S04]  /*00f0*/  @!P1 STS [R2], R5 ;  /* 0x0000000502009388 */ /* 0x0011e80000000800 */
[----:B------:R0:W-:Y:S01]  /*0100*/  @P1 STS [R2], RZ ;  /* 0x000000ff02001388 */ /* 0x0001e20000000800 */
[----:B------:R-:W-:Y:S06]  /*0110*/  BAR.SYNC.DEFER_BLOCKING 0x0 ;  /* 0x0000000000007b1d */ /* 0x000fec0000010000 */
[----:B------:R-:W-:Y:S05]  /*0120*/  @!P2 BRA `(.L_x_0) ;  /* 0x00000000002ca947 */ /* 0x000fea0003800000 */
.L_x_1:
[----:B------:R-:W-:-:S04]  /*0130*/  SHF.R.U32.HI R9, RZ, 0x1, R3 ;  /* 0x00000001ff097819 */ /* 0x000fc80000011603 */
[----:B------:R-:W-:-:S13]  /*0140*/  ISETP.GE.U32.AND P1, PT, R4, R9, PT ;  /* 0x000000090400720c */ /* 0x000fda0003f26070 */
[----:B------:R-:W-:Y:S01]  /*0150*/  @!P1 IMAD R0, R9, 0x4, R2 ;  /* 0x0000000409009824 */ /* 0x000fe200078e0202 */
[----:B0-----:R-:W-:Y:S05]  /*0160*/  @!P1 LDS R5, [R2] ;  /* 0x0000000002059984 */ /* 0x001fea0000000800 */
[----:B------:R-:W0:Y:S02]  /*0170*/  @!P1 LDS R0, [R0] ;  /* 0x0000000000009984 */ /* 0x000e240000000800 */
[----:B0-----:R-:W-:-:S05]  /*0180*/  @!P1 IMAD.IADD R5, R0, 0x1, R5 ;  /* 0x0000000100059824 */ /* 0x001fca00078e0205 */
[----:B------:R1:W-:Y:S01]  /*0190*/  @!P1 STS [R2], R5 ;  /* 0x0000000502009388 */ /* 0x0003e20000000800 */
[----:B------:R-:W-:Y:S01]  /*01a0*/  BAR.SYNC.DEFER_BLOCKING 0x0 ;  /* 0x0000000000007b1d */ /* 0x000fe20000010000 */
[----:B------:R-:W-:Y:S01]  /*01b0*/  ISETP.GT.U32.AND P1, PT, R3, 0x3, PT ;  /* 0x000000030300780c */ /* 0x000fe20003f24070 */
[----:B------:R-:W-:-:S12]  /*01c0*/  IMAD.MOV.U32 R3, RZ, RZ, R9 ;  /* 0x000000ffff037224 */ /* 0x000fd800078e0009 */
[----:B-1----:R-:W-:Y:S05]  /*01d0*/  @P1 BRA `(.L_x_1) ;  /* 0xfffffffc00d41947 */ /* 0x002fea000383ffff */
.L_x_0:
[----:B------:R-:W-:Y:S05]  /*01e0*/  @P0 EXIT ;  /* 0x000000000000094d */ /* 0x000fea0003800000 */
[----:B------:R-:W1:Y:S01]  /*01f0*/  S2UR UR5, SR_CgaCtaId ;  /* 0x00000000000579c3 */ /* 0x000e620000008800 */
[----:B------:R-:W-:-:S07]  /*0200*/  UMOV UR4, 0x400 ;  /* 0x0000040000047882 */ /* 0x000fce0000000000 */
[----:B0-----:R-:W0:Y:S01]  /*0210*/  LDC.64 R2, c[0x0][0x380] ;  /* 0x0000e000ff027b82 */ /* 0x001e220000000a00 */
[----:B-1----:R-:W-:Y:S01]  /*0220*/  ULEA UR4, UR5, UR4, 0x18 ;  /* 0x0000000405047291 */ /* 0x002fe2000f8ec0ff */
[----:B0-----:R-:W-:-:S08]  /*0230*/  IMAD.WIDE.U32 R2, R7, 0x4, R2 ;  /* 0x0000000407027825 */ /* 0x001fd000078e0002 */
[----:B------:R-:W0:Y:S02]  /*0240*/  LDS R5, [UR4] ;  /* 0x00000004ff057984 */ /* 0x000e240008000800 */
[----:B------:R-:W0:Y:S02]  /*0250*/  LDCU.64 UR4, c[0x0][0x358] ;  /* 0x00006b00ff0477ac */ /* 0x000e240008000a00 */
[----:B0-----:R-:W-:Y:S01]  /*0260*/  STG.E desc[UR4][R2.64], R5 ;  /* 0x0000000502007986 */ /* 0x001fe2000c101904 */
[----:B------:R-:W-:Y:S05]  /*0270*/  EXIT ;  /* 0x000000000000794d */ /* 0x000fea0003800000 */
.L_x_2:
[----:B------:R-:W-:-:S00]  /*0280*/  BRA `(.L_x_2) ;  /* 0xfffffffc00fc7947 */ /* 0x000fc0000383ffff */
[----:B------:R-:W-:-:S00]  /*0290*/  NOP ;  /* 0x0000000000007918 */ /* 0x000fc00000000000 */
        /* <DEDUP_REMOVED lines=14> */
.L_x_3:


//--------------------- .nv.shared._Z9countOnesPii --------------------------
	.section	.nv.shared._Z9countOnesPii,"aw",@nobits
	.sectionflags	@""
	.align	16
	.zero		1024


//--------------------- .nv.shared.reserved.0     --------------------------
	.section	.nv.shared.reserved.0,"aw",@nobits
	.weak		__nv_reservedSMEM_offset_0_alias
	.size		__nv_reservedSMEM_offset_0_alias, 0, 64
	.other		__nv_reservedSMEM_offset_0_alias,@"STO_CUDA_RESERVED_SHARED STV_DEFAULT"
__nv_reservedSMEM_offset_0_alias:
	.zero		0
	.zero		64


//--------------------- .nv.constant0._Z9countOnesPii --------------------------
	.section	.nv.constant0._Z9countOnesPii,"a",@progbits
	.sectionflags	@""
	.align	4
.nv.constant0._Z9countOnesPii:
	.zero		908


//--------------------- SYMBOLS --------------------------

	.type		.nv.reservedSmem.offset0,@object
	.size		.nv.reservedSmem.offset0,0x4
	.type		.nv.reservedSmem.cap,@object
	.size		.nv.reservedSmem.cap,0x4
